//
// Generated by NVIDIA NVVM Compiler
//
// Compiler Build ID: CL-36424714
// Cuda compilation tools, release 13.0, V13.0.88
// Based on NVVM 20.0.0
//

.version 9.0
.target sm_100
.address_size 64

	// .globl	_Z3gpuv
.extern .func  (.param .b32 func_retval0) vprintf
(
	.param .b64 vprintf_param_0,
	.param .b64 vprintf_param_1
)
;
.global .align 1 .b8 $str[69] = {103, 112, 117, 44, 32, 103, 114, 105, 100, 68, 105, 109, 46, 120, 58, 32, 37, 100, 44, 32, 98, 108, 111, 99, 107, 73, 100, 120, 46, 120, 58, 32, 37, 100, 44, 32, 98, 108, 111, 99, 107, 68, 105, 109, 46, 120, 58, 32, 37, 100, 44, 32, 116, 104, 114, 101, 97, 100, 73, 100, 120, 46, 120, 58, 32, 37, 100, 10};

.visible .entry _Z3gpuv()
{
	.local .align 16 .b8 	__local_depot0[16];
	.reg .b64 	%SP;
	.reg .b64 	%SPL;
	.reg .b32 	%r<7>;
	.reg .b64 	%rd<5>;

	mov.u64 	%SPL, __local_depot0;
	cvta.local.u64 	%SP, %SPL;
	add.u64 	%rd1, %SP, 0;
	add.u64 	%rd2, %SPL, 0;
	mov.u32 	%r1, %nctaid.x;
	mov.u32 	%r2, %ctaid.x;
	mov.u32 	%r3, %ntid.x;
	mov.u32 	%r4, %tid.x;
	st.local.v4.u32 	[%rd2], {%r1, %r2, %r3, %r4};
	mov.u64 	%rd3, $str;
	cvta.global.u64 	%rd4, %rd3;
	{ // callseq 0, 0
	.param .b64 param0;
	st.param.b64 	[param0], %rd4;
	.param .b64 param1;
	st.param.b64 	[param1], %rd1;
	.param .b32 retval0;
	call.uni (retval0), 
	vprintf, 
	(
	param0, 
	param1
	);
	ld.param.b32 	%r5, [retval0];
	} // callseq 0
	ret;

}


// ===== COMPILED SASS (sm_100) =====

	.target	sm_100

	.elftype	@"ET_EXEC"


//--------------------- .note.nv.tkinfo           --------------------------
	.section	.note.nv.tkinfo,"",@"SHT_NOTE"
	.sectionflags	@"SHF_NOTE_NV_TKINFO"
	.tkinfo
        /*0018*/ 	.word	0x00000002
        /*0030*/ 	.string	""
        /*0030*/ 	.string	"ptxas"
        /*0030*/ 	.string	"Cuda compilation tools, release 13.0, V13.0.88"
        /*0030*/ 	.string	"Build cuda_13.0.r13.0/compiler.36424714_0"
        /*0030*/ 	.string	"-arch sm_100 -m 64 "



//--------------------- .note.nv.cuinfo           --------------------------
	.section	.note.nv.cuinfo,"",@"SHT_NOTE"
	.sectionflags	@"SHF_NOTE_NV_CUINFO"
        /*0018*/ 	.short	0x0002
        /*001a*/ 	.short	0x0064
        /*001c*/ 	.short	0x0082
	.zero		2


//--------------------- .nv.info                  --------------------------
	.section	.nv.info,"",@"SHT_CUDA_INFO"
	.align	4


	//----- nvinfo : EIATTR_REGCOUNT
	.align		4
        /*0000*/ 	.byte	0x04, 0x2f
        /*0002*/ 	.short	(.L_2 - .L_1)
	.align		4
.L_1:
        /*0004*/ 	.word	index@(_Z3gpuv)
        /*0008*/ 	.word	0x00000018


	//----- nvinfo : EIATTR_FRAME_SIZE
	.align		4
.L_2:
        /*000c*/ 	.byte	0x04, 0x11
        /*000e*/ 	.short	(.L_4 - .L_3)
	.align		4
.L_3:
        /*0010*/ 	.word	index@(_Z3gpuv)
        /*0014*/ 	.word	0x00000010


	//----- nvinfo : EIATTR_MIN_STACK_SIZE
	.align		4
.L_4:
        /*0018*/ 	.byte	0x04, 0x12
        /*001a*/ 	.short	(.L_6 - .L_5)
	.align		4
.L_5:
        /*001c*/ 	.word	index@(_Z3gpuv)
        /*0020*/ 	.word	0x00000010
.L_6:


//--------------------- .nv.compat                --------------------------
	.section	.nv.compat,"",@"SHT_CUDA_COMPAT_INFO"
	.align	4
        /*0000*/ 	.byte	0x02, 0x09, 0x00, 0x00, 0x02, 0x02, 0x01, 0x00, 0x02, 0x05, 0x05, 0x00, 0x03, 0x07, 0x01, 0x01
        /*0010*/ 	.byte	0x02, 0x03, 0x00, 0x00, 0x02, 0x06, 0x01, 0x00, 0x04, 0x0b, 0x08, 0x00, 0x09, 0x00, 0x00, 0x00
        /*0020*/ 	.byte	0x00, 0x00, 0x00, 0x00


//--------------------- .nv.info._Z3gpuv          --------------------------
	.section	.nv.info._Z3gpuv,"",@"SHT_CUDA_INFO"
	.sectionflags	@""
	.align	4


	//----- nvinfo : EIATTR_CUDA_API_VERSION
	.align		4
        /*0000*/ 	.byte	0x04, 0x37
        /*0002*/ 	.short	(.L_8 - .L_7)
.L_7:
        /*0004*/ 	.word	0x00000082


	//----- nvinfo : EIATTR_SPARSE_MMA_MASK
	.align		4
.L_8:
        /*0008*/ 	.byte	0x03, 0x50
        /*000a*/ 	.short	0x0000


	//----- nvinfo : EIATTR_MAXREG_COUNT
	.align		4
        /*000c*/ 	.byte	0x03, 0x1b
        /*000e*/ 	.short	0x00ff


	//----- nvinfo : EIATTR_EXTERNS
	.align		4
        /*0010*/ 	.byte	0x04, 0x0f
        /*0012*/ 	.short	(.L_10 - .L_9)


	//   ....[0]....
	.align		4
.L_9:
        /*0014*/ 	.word	index@(vprintf)


	//----- nvinfo : EIATTR_MERCURY_ISA_VERSION
	.align		4
.L_10:
        /*0018*/ 	.byte	0x03, 0x5f
        /*001a*/ 	.short	0x0101


	//----- nvinfo : EIATTR_VRC_CTA_INIT_COUNT
	.align		4
        /*001c*/ 	.byte	0x02, 0x4a
	.zero		1
	.zero		1


	//----- nvinfo : EIATTR_SYSCALL_OFFSETS
	.align		4
        /*0020*/ 	.byte	0x04, 0x46
        /*0022*/ 	.short	(.L_12 - .L_11)


	//   ....[0]....
.L_11:
        /*0024*/ 	.word	0x00000110


	//----- nvinfo : EIATTR_EXIT_INSTR_OFFSETS
	.align		4
.L_12:
        /*0028*/ 	.byte	0x04, 0x1c
        /*002a*/ 	.short	(.L_14 - .L_13)


	//   ....[0]....
.L_13:
        /*002c*/ 	.word	0x00000120


	//----- nvinfo : EIATTR_SW_WAR
	.align		4
.L_14:
        /*0030*/ 	.byte	0x04, 0x36
        /*0032*/ 	.short	(.L_16 - .L_15)
.L_15:
        /*0034*/ 	.word	0x00000008
.L_16:


//--------------------- .nv.callgraph             --------------------------
	.section	.nv.callgraph,"",@"SHT_CUDA_CALLGRAPH"
	.align	4
	.sectionentsize	8
	.align		4
        /*0000*/ 	.word	0x00000000
	.align		4
        /*0004*/ 	.word	0xffffffff
	.align		4
        /*0008*/ 	.word	index@(_Z3gpuv)
	.align		4
        /*000c*/ 	.word	index@(vprintf)
	.align		4
        /*0010*/ 	.word	0x00000000
	.align		4
        /*0014*/ 	.word	0xfffffffe
	.align		4
        /*0018*/ 	.word	0x00000000
	.align		4
        /*001c*/ 	.word	0xfffffffd
	.align		4
        /*0020*/ 	.word	0x00000000
	.align		4
        /*0024*/ 	.word	0xfffffffc


//--------------------- .nv.constant4             --------------------------
	.section	.nv.constant4,"a",@progbits
	.align	8
	.align		8
.nv.constant4:
        /*0000*/ 	.dword	vprintf
	.align		8
        /*0008*/ 	.dword	$str


//--------------------- .text._Z3gpuv             --------------------------
	.section	.text._Z3gpuv,"ax",@progbits
	.align	128
        .global         _Z3gpuv
        .type           _Z3gpuv,@function
        .size           _Z3gpuv,(.L_x_2 - _Z3gpuv)
        .other          _Z3gpuv,@"STO_CUDA_ENTRY STV_DEFAULT"
_Z3gpuv:
.text._Z3gpuv:
[----:B------:R-:W0:Y:S01]  /*0000*/  LDC R1, c[0x0][0x37c] ;  /* 0x0000df00ff017b82 */ /* 0x000e220000000800 */
[----:B------:R-:W1:Y:S01]  /*0010*/  S2R R9, SR_CTAID.X ;  /* 0x0000000000097919 */ /* 0x000e620000002500 */
[----:B------:R-:W2:Y:S06]  /*0020*/  LDCU UR5, c[0x0][0x2fc] ;  /* 0x00005f80ff0577ac */ /* 0x000eac0008000800 */
[----:B------:R-:W1:Y:S01]  /*0030*/  LDC R8, c[0x0][0x370] ;  /* 0x0000dc00ff087b82 */ /* 0x000e620000000800 */
[----:B0-----:R-:W-:Y:S01]  /*0040*/  VIADD R1, R1, 0xfffffff0 ;  /* 0xfffffff001017836 */ /* 0x001fe20000000000 */
[----:B------:R-:W1:Y:S01]  /*0050*/  S2R R11, SR_TID.X ;  /* 0x00000000000b7919 */ /* 0x000e620000002100 */
[----:B------:R-:W-:Y:S01]  /*0060*/  MOV R0, 0x0 ;  /* 0x0000000000007802 */ /* 0x000fe20000000f00 */
[----:B------:R-:W0:Y:S04]  /*0070*/  LDCU UR4, c[0x0][0x2f8] ;  /* 0x00005f00ff0477ac */ /* 0x000e280008000800 */
[----:B------:R-:W1:Y:S01]  /*0080*/  LDC R10, c[0x0][0x360] ;  /* 0x0000d800ff0a7b82 */ /* 0x000e620000000800 */
[----:B------:R-:W3:Y:S07]  /*0090*/  LDCU.64 UR6, c[0x4][0x8] ;  /* 0x01000100ff0677ac */ /* 0x000eee0008000a00 */
[----:B------:R4:W5:Y:S01]  /*00a0*/  LDC.64 R2, c[0x4][R0] ;  /* 0x0100000000027b82 */ /* 0x0009620000000a00 */
[----:B0-----:R-:W-:Y:S01]  /*00b0*/  IADD3 R6, P0, PT, R1, UR4, RZ ;  /* 0x0000000401067c10 */ /* 0x001fe2000ff1e0ff */
[----:B---3--:R-:W-:Y:S01]  /*00c0*/  IMAD.U32 R4, RZ, RZ, UR6 ;  /* 0x00000006ff047e24 */ /* 0x008fe2000f8e00ff */
[----:B------:R-:W-:-:S03]  /*00d0*/  MOV R5, UR7 ;  /* 0x0000000700057c02 */ /* 0x000fc60008000f00 */
[----:B--2---:R-:W-:Y:S01]  /*00e0*/  IMAD.X R7, RZ, RZ, UR5, P0 ;  /* 0x00000005ff077e24 */ /* 0x004fe200080e06ff */
[----:B-1----:R4:W-:Y:S07]  /*00f0*/  STL.128 [R1], R8 ;  /* 0x0000000801007387 */ /* 0x0029ee0000100c00 */
[----:B------:R-:W-:-:S07]  /*0100*/  LEPC R20, `(.L_x_0) ;  /* 0x000000001014794e */ /* 0x000fce0000000000 */
[----:B----45:R-:W-:Y:S05]  /*0110*/  CALL.ABS.NOINC R2 ;  /* 0x0000000002007343 */ /* 0x030fea0003c00000 */
.L_x_0:
[----:B------:R-:W-:Y:S05]  /*0120*/  EXIT ;  /* 0x000000000000794d */ /* 0x000fea0003800000 */
.L_x_1:
[----:B------:R-:W-:-:S00]  /*0130*/  BRA `(.L_x_1) ;  /* 0xfffffffc00fc7947 */ /* 0x000fc0000383ffff */
[----:B------:R-:W-:-:S00]  /*0140*/  NOP ;  /* 0x0000000000007918 */ /* 0x000fc00000000000 */
        /* <DEDUP_REMOVED lines=11> */
.L_x_2:


//--------------------- .nv.global.init           --------------------------
	.section	.nv.global.init,"aw",@progbits
.nv.global.init:
	.type		$str,@object
	.size		$str,(.L_0 - $str)
$str:
        /*0000*/ 	.byte	0x67, 0x70, 0x75, 0x2c, 0x20, 0x67, 0x72, 0x69, 0x64, 0x44, 0x69, 0x6d, 0x2e, 0x78, 0x3a, 0x20
        /*0010*/ 	.byte	0x25, 0x64, 0x2c, 0x20, 0x62, 0x6c, 0x6f, 0x63, 0x6b, 0x49, 0x64, 0x78, 0x2e, 0x78, 0x3a, 0x20
        /*0020*/ 	.byte	0x25, 0x64, 0x2c, 0x20, 0x62, 0x6c, 0x6f, 0x63, 0x6b, 0x44, 0x69, 0x6d, 0x2e, 0x78, 0x3a, 0x20
        /*0030*/ 	.byte	0x25, 0x64, 0x2c, 0x20, 0x74, 0x68, 0x72, 0x65, 0x61, 0x64, 0x49, 0x64, 0x78, 0x2e, 0x78, 0x3a
        /*0040*/ 	.byte	0x20, 0x25, 0x64, 0x0a, 0x00
.L_0:


//--------------------- .nv.shared.reserved.0     --------------------------
	.section	.nv.shared.reserved.0,"aw",@nobits
	.weak		__nv_reservedSMEM_offset_0_alias
	.size		__nv_reservedSMEM_offset_0_alias, 0, 64
	.other		__nv_reservedSMEM_offset_0_alias,@"STO_CUDA_RESERVED_SHARED STV_DEFAULT"
__nv_reservedSMEM_offset_0_alias:
	.zero		0
	.zero		64


//--------------------- .nv.constant0._Z3gpuv     --------------------------
	.section	.nv.constant0._Z3gpuv,"a",@progbits
	.sectionflags	@""
	.align	4
.nv.constant0._Z3gpuv:
	.zero		896


//--------------------- SYMBOLS --------------------------

	.type		.nv.reservedSmem.offset0,@object
	.size		.nv.reservedSmem.offset0,0x4
	.type		vprintf,@function
